	.headerflags	@"EF_CUDA_TEXMODE_UNIFIED EF_CUDA_64BIT_ADDRESS EF_CUDA_ACCELERATORS EF_CUDA_SM90 EF_CUDA_VIRTUAL_SM(EF_CUDA_SM90)"
	.elftype	@"ET_EXEC"


//--------------------- .nv.info                  --------------------------
	.section	.nv.info,"",@"SHT_CUDA_INFO"
	.align	4


	//----- nvinfo : EIATTR_REGCOUNT
	.align		4
        /*0000*/ 	.byte	0x04, 0x2f
        /*0002*/ 	.short	(.L_1 - .L_0)
	.align		4
.L_0:
        /*0004*/ 	.word	index@(triton_poi_fused_mul_sigmoid_8)
        /*0008*/ 	.word	0x00000028


	//----- nvinfo : EIATTR_MIN_STACK_SIZE
	.align		4
.L_1:
        /*000c*/ 	.byte	0x04, 0x12
        /*000e*/ 	.short	(.L_3 - .L_2)
	.align		4
.L_2:
        /*0010*/ 	.word	index@(triton_poi_fused_mul_sigmoid_8)
        /*0014*/ 	.word	0x00000000


	//----- nvinfo : EIATTR_FRAME_SIZE
	.align		4
.L_3:
        /*0018*/ 	.byte	0x04, 0x11
        /*001a*/ 	.short	(.L_5 - .L_4)
	.align		4
.L_4:
        /*001c*/ 	.word	index@(triton_poi_fused_mul_sigmoid_8)
        /*0020*/ 	.word	0x00000000


	//----- nvinfo : EIATTR_MIN_STACK_SIZE
	.align		4
.L_5:
        /*0024*/ 	.byte	0x04, 0x12
        /*0026*/ 	.short	(.L_7 - .L_6)
	.align		4
.L_6:
        /*0028*/ 	.word	index@(triton_poi_fused_mul_sigmoid_8)
        /*002c*/ 	.word	0x00000000
.L_7:


//--------------------- .nv.info.triton_poi_fused_mul_sigmoid_8 --------------------------
	.section	.nv.info.triton_poi_fused_mul_sigmoid_8,"",@"SHT_CUDA_INFO"
	.sectionflags	@""
	.align	4


	//----- nvinfo : EIATTR_CUDA_API_VERSION
	.align		4
        /*0000*/ 	.byte	0x04, 0x37
        /*0002*/ 	.short	(.L_9 - .L_8)
.L_8:
        /*0004*/ 	.word	0x0000007c


	//----- nvinfo : EIATTR_KPARAM_INFO
	.align		4
.L_9:
        /*0008*/ 	.byte	0x04, 0x17
        /*000a*/ 	.short	(.L_11 - .L_10)
.L_10:
        /*000c*/ 	.word	0x00000000
        /*0010*/ 	.short	0x0004
        /*0012*/ 	.short	0x001c
        /*0014*/ 	.byte	0x00, 0xf0, 0x11, 0x00


	//----- nvinfo : EIATTR_KPARAM_INFO
	.align		4
.L_11:
        /*0018*/ 	.byte	0x04, 0x17
        /*001a*/ 	.short	(.L_13 - .L_12)
.L_12:
        /*001c*/ 	.word	0x00000000
        /*0020*/ 	.short	0x0003
        /*0022*/ 	.short	0x0018
        /*0024*/ 	.byte	0x00, 0xf0, 0x11, 0x00


	//----- nvinfo : EIATTR_KPARAM_INFO
	.align		4
.L_13:
        /*0028*/ 	.byte	0x04, 0x17
        /*002a*/ 	.short	(.L_15 - .L_14)
.L_14:
        /*002c*/ 	.word	0x00000000
        /*0030*/ 	.short	0x0002
        /*0032*/ 	.short	0x0010
        /*0034*/ 	.byte	0x00, 0xf4, 0x21, 0x00


	//----- nvinfo : EIATTR_KPARAM_INFO
	.align		4
.L_15:
        /*0038*/ 	.byte	0x04, 0x17
        /*003a*/ 	.short	(.L_17 - .L_16)
.L_16:
        /*003c*/ 	.word	0x00000000
        /*0040*/ 	.short	0x0001
        /*0042*/ 	.short	0x0008
        /*0044*/ 	.byte	0x00, 0xf4, 0x21, 0x00


	//----- nvinfo : EIATTR_KPARAM_INFO
	.align		4
.L_17:
        /*0048*/ 	.byte	0x04, 0x17
        /*004a*/ 	.short	(.L_19 - .L_18)
.L_18:
        /*004c*/ 	.word	0x00000000
        /*0050*/ 	.short	0x0000
        /*0052*/ 	.short	0x0000
        /*0054*/ 	.byte	0x00, 0xf4, 0x21, 0x00


	//----- nvinfo : EIATTR_SPARSE_MMA_MASK
	.align		4
.L_19:
        /*0058*/ 	.byte	0x03, 0x50
        /*005a*/ 	.short	0x0000


	//----- nvinfo : EIATTR_MAXREG_COUNT
	.align		4
        /*005c*/ 	.byte	0x03, 0x1b
        /*005e*/ 	.short	0x00ff


	//----- nvinfo : EIATTR_EXIT_INSTR_OFFSETS
	.align		4
        /*0060*/ 	.byte	0x04, 0x1c
        /*0062*/ 	.short	(.L_21 - .L_20)


	//   ....[0]....
.L_20:
        /*0064*/ 	.word	0x00001930


	//----- nvinfo : EIATTR_REQNTID
	.align		4
.L_21:
        /*0068*/ 	.byte	0x04, 0x10
        /*006a*/ 	.short	(.L_23 - .L_22)
.L_22:
        /*006c*/ 	.word	0x00000100
        /*0070*/ 	.word	0x00000001
        /*0074*/ 	.word	0x00000001


	//----- nvinfo : EIATTR_CBANK_PARAM_SIZE
	.align		4
.L_23:
        /*0078*/ 	.byte	0x03, 0x19
        /*007a*/ 	.short	0x0020


	//----- nvinfo : EIATTR_PARAM_CBANK
	.align		4
        /*007c*/ 	.byte	0x04, 0x0a
        /*007e*/ 	.short	(.L_25 - .L_24)
	.align		4
.L_24:
        /*0080*/ 	.word	index@(.nv.constant0.triton_poi_fused_mul_sigmoid_8)
        /*0084*/ 	.short	0x0210
        /*0086*/ 	.short	0x0020


	//----- nvinfo : EIATTR_SW_WAR
	.align		4
.L_25:
        /*0088*/ 	.byte	0x04, 0x36
        /*008a*/ 	.short	(.L_27 - .L_26)
.L_26:
        /*008c*/ 	.word	0x00000008
.L_27:


//--------------------- .nv.callgraph             --------------------------
	.section	.nv.callgraph,"",@"SHT_CUDA_CALLGRAPH"
	.align	4
	.sectionentsize	8
	.align		4
        /*0000*/ 	.word	0x00000000
	.align		4
        /*0004*/ 	.word	0xffffffff
	.align		4
        /*0008*/ 	.word	0x00000000
	.align		4
        /*000c*/ 	.word	0xfffffffe
	.align		4
        /*0010*/ 	.word	0x00000000
	.align		4
        /*0014*/ 	.word	0xfffffffd
	.align		4
        /*0018*/ 	.word	0x00000000
	.align		4
        /*001c*/ 	.word	0xfffffffc


//--------------------- .text.triton_poi_fused_mul_sigmoid_8 --------------------------
	.section	.text.triton_poi_fused_mul_sigmoid_8,"ax",@progbits
	.sectionflags	@"SHF_BARRIERS=1"
	.align	128
        .global         triton_poi_fused_mul_sigmoid_8
        .type           triton_poi_fused_mul_sigmoid_8,@function
        .size           triton_poi_fused_mul_sigmoid_8,(.L_x_1 - triton_poi_fused_mul_sigmoid_8)
        .other          triton_poi_fused_mul_sigmoid_8,@"STO_CUDA_ENTRY STV_DEFAULT"
triton_poi_fused_mul_sigmoid_8:
.text.triton_poi_fused_mul_sigmoid_8:
[----:B------:R-:W-:Y:S01]  /*0000*/  LDC R1, c[0x0][0x28] ;  /* 0x00000a00ff017b82 */ /* 0x000fe20000000800 */
[----:B------:R-:W1:Y:S07]  /*0010*/  S2R R28, SR_TID.X ;  /* 0x00000000001c7919 */ /* 0x000e6e0000002100 */
[----:B------:R-:W2:Y:S01]  /*0020*/  LDC.64 R16, c[0x0][0x210] ;  /* 0x00008400ff107b82 */ /* 0x000ea20000000a00 */
[----:B------:R-:W-:Y:S01]  /*0030*/  ULDC.64 UR6, c[0x0][0x208] ;  /* 0x0000820000067ab9 */ /* 0x000fe20000000a00 */
[----:B------:R-:W3:Y:S01]  /*0040*/  S2R R0, SR_CTAID.Y ;  /* 0x0000000000007919 */ /* 0x000ee20000002600 */
[----:B------:R-:W4:Y:S01]  /*0050*/  S2R R35, SR_CTAID.X ;  /* 0x0000000000237919 */ /* 0x000f220000002500 */
[----:B-1----:R-:W-:-:S02]  /*0060*/  SHF.R.U32.HI R12, RZ, 0x6, R28 ;  /* 0x00000006ff0c7819 */ /* 0x002fc4000001161c */
[----:B------:R-:W-:Y:S02]  /*0070*/  SHF.L.U32 R2, R28, 0x2, RZ ;  /* 0x000000021c027819 */ /* 0x000fe400000006ff */
[----:B---3--:R-:W-:Y:S02]  /*0080*/  SHF.L.U32 R13, R0, 0x4, RZ ;  /* 0x00000004000d7819 */ /* 0x008fe400000006ff */
[----:B------:R-:W-:Y:S02]  /*0090*/  SHF.R.S32.HI R14, RZ, 0x1b, R0 ;  /* 0x0000001bff0e7819 */ /* 0x000fe40000011400 */
[----:B------:R-:W-:Y:S02]  /*00a0*/  SGXT.U32 R12, R12, 0x2 ;  /* 0x000000020c0c781a */ /* 0x000fe40000000000 */
[----:B------:R-:W-:Y:S02]  /*00b0*/  SGXT R14, R14, 0x1 ;  /* 0x000000010e0e781a */ /* 0x000fe40000000200 */
[----:B------:R-:W-:-:S02]  /*00c0*/  LOP3.LUT R33, R13, R12, RZ, 0xfc, !PT ;  /* 0x0000000c0d217212 */ /* 0x000fc400078efcff */
[----:B------:R-:W-:Y:S02]  /*00d0*/  LOP3.LUT R0, R2, 0xfc, RZ, 0xc0, !PT ;  /* 0x000000fc02007812 */ /* 0x000fe400078ec0ff */
[----:B------:R-:W-:Y:S02]  /*00e0*/  LEA.HI R3, R14, R33, RZ, 0x9 ;  /* 0x000000210e037211 */ /* 0x000fe400078f48ff */
[----:B----4-:R-:W-:Y:S02]  /*00f0*/  PRMT R0, R0, 0x6540, R35 ;  /* 0x0000654000007816 */ /* 0x010fe40000000023 */
[----:B------:R-:W-:-:S04]  /*0100*/  SHF.L.U32 R3, R3, 0x3, RZ ;  /* 0x0000000303037819 */ /* 0x000fc800000006ff */
[----:B------:R-:W-:-:S04]  /*0110*/  LOP3.LUT R3, R3, 0xfffff000, RZ, 0xc0, !PT ;  /* 0xfffff00003037812 */ /* 0x000fc800078ec0ff */
[----:B------:R-:W-:-:S05]  /*0120*/  IADD3 R3, R0, R3, RZ ;  /* 0x0000000300037210 */ /* 0x000fca0007ffe0ff */
[----:B--2---:R-:W-:Y:S01]  /*0130*/  IMAD.WIDE R4, R3, 0x4, R16 ;  /* 0x0000000403047825 */ /* 0x004fe200078e0210 */
[----:B------:R-:W-:-:S05]  /*0140*/  LOP3.LUT R31, R13, 0x4, R12, 0xfe, !PT ;  /* 0x000000040d1f7812 */ /* 0x000fca00078efe0c */
[----:B------:R-:W2:Y:S01]  /*0150*/  LDG.E.EL.128 R4, desc[UR6][R4.64] ;  /* 0x0000000604047981 */ /* 0x000ea2000c2e1d00 */
[----:B------:R-:W-:-:S04]  /*0160*/  LEA.HI R3, R14, R31, RZ, 0x9 ;  /* 0x0000001f0e037211 */ /* 0x000fc800078f48ff */
[----:B------:R-:W-:-:S04]  /*0170*/  SHF.L.U32 R3, R3, 0x3, RZ ;  /* 0x0000000303037819 */ /* 0x000fc800000006ff */
[----:B------:R-:W-:-:S04]  /*0180*/  LOP3.LUT R3, R3, 0xfffff000, RZ, 0xc0, !PT ;  /* 0xfffff00003037812 */ /* 0x000fc800078ec0ff */
[----:B------:R-:W-:-:S05]  /*0190*/  IADD3 R3, R0, R3, RZ ;  /* 0x0000000300037210 */ /* 0x000fca0007ffe0ff */
[----:B------:R-:W-:-:S06]  /*01a0*/  IMAD.WIDE R8, R3, 0x4, R16 ;  /* 0x0000000403087825 */ /* 0x000fcc00078e0210 */
[----:B------:R-:W3:Y:S01]  /*01b0*/  LDG.E.EL.128 R8, desc[UR6][R8.64] ;  /* 0x0000000608087981 */ /* 0x000ee2000c2e1d00 */
[----:B------:R-:W-:-:S04]  /*01c0*/  LOP3.LUT R29, R13, 0x8, R12, 0xfe, !PT ;  /* 0x000000080d1d7812 */ /* 0x000fc800078efe0c */
[----:B------:R-:W-:-:S05]  /*01d0*/  LEA.HI R3, R14, R29, RZ, 0x9 ;  /* 0x0000001d0e037211 */ /* 0x000fca00078f48ff */
[----:B------:R-:W-:-:S05]  /*01e0*/  IMAD.SHL.U32 R3, R3, 0x8, RZ ;  /* 0x0000000803037824 */ /* 0x000fca00078e00ff */
[----:B------:R-:W-:-:S04]  /*01f0*/  LOP3.LUT R3, R3, 0xfffff000, RZ, 0xc0, !PT ;  /* 0xfffff00003037812 */ /* 0x000fc800078ec0ff */
[----:B------:R-:W-:-:S05]  /*0200*/  IADD3 R3, R0, R3, RZ ;  /* 0x0000000300037210 */ /* 0x000fca0007ffe0ff */
[----:B------:R-:W-:-:S06]  /*0210*/  IMAD.WIDE R20, R3, 0x4, R16 ;  /* 0x0000000403147825 */ /* 0x000fcc00078e0210 */
[----:B------:R-:W4:Y:S01]  /*0220*/  LDG.E.EL.128 R20, desc[UR6][R20.64] ;  /* 0x0000000614147981 */ /* 0x000f22000c2e1d00 */
[----:B------:R-:W-:-:S04]  /*0230*/  LOP3.LUT R3, R13, 0xc, R12, 0xfe, !PT ;  /* 0x0000000c0d037812 */ /* 0x000fc800078efe0c */
[----:B------:R-:W-:-:S04]  /*0240*/  LEA.HI R15, R14, R3, RZ, 0x9 ;  /* 0x000000030e0f7211 */ /* 0x000fc800078f48ff */
[----:B------:R-:W-:-:S04]  /*0250*/  SHF.L.U32 R15, R15, 0x3, RZ ;  /* 0x000000030f0f7819 */ /* 0x000fc800000006ff */
[----:B------:R-:W-:-:S04]  /*0260*/  LOP3.LUT R15, R15, 0xfffff000, RZ, 0xc0, !PT ;  /* 0xfffff0000f0f7812 */ /* 0x000fc800078ec0ff */
[----:B------:R-:W-:-:S05]  /*0270*/  IADD3 R15, R0, R15, RZ ;  /* 0x0000000f000f7210 */ /* 0x000fca0007ffe0ff */
[----:B------:R-:W-:-:S06]  /*0280*/  IMAD.WIDE R24, R15, 0x4, R16 ;  /* 0x000000040f187825 */ /* 0x000fcc00078e0210 */
[----:B------:R-:W5:Y:S01]  /*0290*/  LDG.E.EL.128 R24, desc[UR6][R24.64] ;  /* 0x0000000618187981 */ /* 0x000f62000c2e1d00 */
[----:B------:R-:W1:Y:S01]  /*02a0*/  S2UR UR5, SR_CgaCtaId ;  /* 0x00000000000579c3 */ /* 0x000e620000008800 */
[----:B------:R-:W-:Y:S01]  /*02b0*/  HFMA2.MMA R30, -RZ, RZ, 1.625, 0 ;  /* 0x3e800000ff1e7435 */ /* 0x000fe200000001ff */
[----:B------:R-:W-:Y:S02]  /*02c0*/  UMOV UR4, 0x400 ;  /* 0x0000040000047882 */ /* 0x000fe40000000000 */
[----:B-1----:R-:W-:Y:S01]  /*02d0*/  UPRMT UR4, UR5, 0x654, UR4 ;  /* 0x0000065405047896 */ /* 0x002fe20008000004 */
[----:B--2---:R-:W-:Y:S01]  /*02e0*/  FADD R5, RZ, -R5 ;  /* 0x80000005ff057221 */ /* 0x004fe20000000000 */
[----:B------:R-:W-:Y:S01]  /*02f0*/  FADD R4, RZ, -R4 ;  /* 0x80000004ff047221 */ /* 0x000fe20000000000 */
[----:B------:R-:W-:Y:S01]  /*0300*/  FADD R6, RZ, -R6 ;  /* 0x80000006ff067221 */ /* 0x000fe20000000000 */
[----:B------:R-:W-:Y:S01]  /*0310*/  FADD R7, RZ, -R7 ;  /* 0x80000007ff077221 */ /* 0x000fe20000000000 */
[----:B------:R-:W-:Y:S01]  /*0320*/  FMUL R5, R5, 1.4426950216293334961 ;  /* 0x3fb8aa3b05057820 */ /* 0x000fe20000400000 */
[----:B------:R-:W-:Y:S01]  /*0330*/  FMUL R4, R4, 1.4426950216293334961 ;  /* 0x3fb8aa3b04047820 */ /* 0x000fe20000400000 */
[----:B------:R-:W-:Y:S01]  /*0340*/  FMUL R6, R6, 1.4426950216293334961 ;  /* 0x3fb8aa3b06067820 */ /* 0x000fe20000400000 */
[----:B------:R-:W-:-:S02]  /*0350*/  FMUL R7, R7, 1.4426950216293334961 ;  /* 0x3fb8aa3b07077820 */ /* 0x000fc40000400000 */
[----:B------:R-:W-:Y:S02]  /*0360*/  FSETP.GEU.AND P3, PT, R5, -126, PT ;  /* 0xc2fc00000500780b */ /* 0x000fe40003f6e000 */
[----:B------:R-:W-:Y:S02]  /*0370*/  FSETP.GEU.AND P2, PT, R4, -126, PT ;  /* 0xc2fc00000400780b */ /* 0x000fe40003f4e000 */
[----:B------:R-:W-:Y:S02]  /*0380*/  FSETP.GEU.AND P4, PT, R6, -126, PT ;  /* 0xc2fc00000600780b */ /* 0x000fe40003f8e000 */
[----:B------:R-:W-:-:S07]  /*0390*/  FSETP.GEU.AND P5, PT, R7, -126, PT ;  /* 0xc2fc00000700780b */ /* 0x000fce0003fae000 */
[----:B------:R-:W-:Y:S02]  /*03a0*/  @!P3 FMUL R5, R5, 0.5 ;  /* 0x3f0000000505b820 */ /* 0x000fe40000400000 */
[----:B------:R-:W-:Y:S01]  /*03b0*/  @!P2 FMUL R4, R4, 0.5 ;  /* 0x3f0000000404a820 */ /* 0x000fe20000400000 */
[----:B---3--:R-:W-:Y:S01]  /*03c0*/  FADD R8, RZ, -R8 ;  /* 0x80000008ff087221 */ /* 0x008fe20000000000 */
[----:B------:R-:W-:Y:S01]  /*03d0*/  @!P4 FMUL R6, R6, 0.5 ;  /* 0x3f0000000606c820 */ /* 0x000fe20000400000 */
[----:B------:R-:W-:Y:S01]  /*03e0*/  FADD R9, RZ, -R9 ;  /* 0x80000009ff097221 */ /* 0x000fe20000000000 */
[----:B------:R-:W1:Y:S01]  /*03f0*/  MUFU.EX2 R5, R5 ;  /* 0x0000000500057308 */ /* 0x000e620000000800 */
[----:B------:R-:W-:Y:S01]  /*0400*/  @!P5 FMUL R7, R7, 0.5 ;  /* 0x3f0000000707d820 */ /* 0x000fe20000400000 */
[----:B------:R-:W-:Y:S01]  /*0410*/  FMUL R19, R8, 1.4426950216293334961 ;  /* 0x3fb8aa3b08137820 */ /* 0x000fe20000400000 */
[----:B------:R-:W-:Y:S01]  /*0420*/  SHF.R.U32.HI R8, RZ, 0x2, R28 ;  /* 0x00000002ff087819 */ /* 0x000fe2000001161c */
[----:B------:R-:W-:Y:S01]  /*0430*/  FMUL R16, R9, 1.4426950216293334961 ;  /* 0x3fb8aa3b09107820 */ /* 0x000fe20000400000 */
[----:B------:R-:W-:-:S02]  /*0440*/  FADD R10, RZ, -R10 ;  /* 0x8000000aff0a7221 */ /* 0x000fc40000000000 */
[----:B------:R-:W-:Y:S01]  /*0450*/  FSETP.GEU.AND P0, PT, R19, -126, PT ;  /* 0xc2fc00001300780b */ /* 0x000fe20003f0e000 */
[----:B------:R-:W2:Y:S01]  /*0460*/  MUFU.EX2 R15, R4 ;  /* 0x00000004000f7308 */ /* 0x000ea20000000800 */
[----:B------:R-:W-:Y:S01]  /*0470*/  SGXT.U32 R8, R8, 0x6 ;  /* 0x000000060808781a */ /* 0x000fe20000000000 */
[----:B------:R-:W-:Y:S01]  /*0480*/  FMUL R10, R10, 1.4426950216293334961 ;  /* 0x3fb8aa3b0a0a7820 */ /* 0x000fe20000400000 */
[----:B------:R-:W-:Y:S02]  /*0490*/  FSETP.GEU.AND P1, PT, R16, -126, PT ;  /* 0xc2fc00001000780b */ /* 0x000fe40003f2e000 */
[----:B------:R-:W-:Y:S01]  /*04a0*/  PRMT R35, R8, 0x6540, R35 ;  /* 0x0000654008237816 */ /* 0x000fe20000000023 */
[----:B-1----:R-:W-:Y:S02]  /*04b0*/  @!P3 FMUL R5, R5, R5 ;  /* 0x000000050505b220 */ /* 0x002fe40000400000 */
[----:B------:R-:W1:Y:S01]  /*04c0*/  MUFU.EX2 R6, R6 ;  /* 0x0000000600067308 */ /* 0x000e620000000800 */
[----:B------:R-:W3:Y:S01]  /*04d0*/  LDC.64 R8, c[0x0][0x218] ;  /* 0x00008600ff087b82 */ /* 0x000ee20000000a00 */
[----:B------:R-:W-:-:S02]  /*04e0*/  FADD R18, R5, 1 ;  /* 0x3f80000005127421 */ /* 0x000fc40000000000 */
[----:B------:R-:W-:Y:S01]  /*04f0*/  @!P0 FMUL R19, R19, 0.5 ;  /* 0x3f00000013138820 */ /* 0x000fe20000400000 */
[----:B------:R-:W-:Y:S01]  /*0500*/  SHF.L.U32 R5, R28, 0x6, RZ ;  /* 0x000000061c057819 */ /* 0x000fe200000006ff */
[----:B--2---:R-:W-:Y:S02]  /*0510*/  @!P2 FMUL R15, R15, R15 ;  /* 0x0000000f0f0fa220 */ /* 0x004fe40000400000 */
[----:B------:R-:W2:Y:S01]  /*0520*/  MUFU.EX2 R7, R7 ;  /* 0x0000000700077308 */ /* 0x000ea20000000800 */
[----:B------:R-:W-:Y:S01]  /*0530*/  @!P1 FMUL R16, R16, 0.5 ;  /* 0x3f00000010109820 */ /* 0x000fe20000400000 */
[----:B------:R-:W-:Y:S01]  /*0540*/  FSETP.GEU.AND P2, PT, R10, -126, PT ;  /* 0xc2fc00000a00780b */ /* 0x000fe20003f4e000 */
[----:B------:R-:W-:Y:S01]  /*0550*/  FADD R17, R15, 1 ;  /* 0x3f8000000f117421 */ /* 0x000fe20000000000 */
[----:B------:R-:W-:Y:S01]  /*0560*/  LOP3.LUT R15, R13, 0xc, R2, 0xf8, !PT ;  /* 0x0000000c0d0f7812 */ /* 0x000fe200078ef802 */
[----:B-1----:R-:W-:Y:S01]  /*0570*/  @!P4 FMUL R6, R6, R6 ;  /* 0x000000060606c220 */ /* 0x002fe20000400000 */
[----:B------:R-:W-:-:S02]  /*0580*/  FSETP.GT.AND P4, PT, R18, 8.50705917302346158658e+37, PT ;  /* 0x7e8000001200780b */ /* 0x000fc40003f84000 */
[----:B------:R1:W4:Y:S01]  /*0590*/  MUFU.EX2 R4, R19 ;  /* 0x0000001300047308 */ /* 0x0003220000000800 */
[----:B------:R-:W-:Y:S01]  /*05a0*/  FSETP.GT.AND P3, PT, R17, 8.50705917302346158658e+37, PT ;  /* 0x7e8000001100780b */ /* 0x000fe20003f64000 */
[----:B------:R-:W-:Y:S01]  /*05b0*/  FADD R6, R6, 1 ;  /* 0x3f80000006067421 */ /* 0x000fe20000000000 */
[----:B------:R-:W-:Y:S01]  /*05c0*/  LEA.HI R14, R14, R15, RZ, 0x9 ;  /* 0x0000000f0e0e7211 */ /* 0x000fe200078f48ff */
[----:B--2---:R-:W-:-:S03]  /*05d0*/  @!P5 FMUL R7, R7, R7 ;  /* 0x000000070707d220 */ /* 0x004fc60000400000 */
[----:B------:R-:W-:Y:S01]  /*05e0*/  FSETP.GT.AND P6, PT, R6, 8.50705917302346158658e+37, PT ;  /* 0x7e8000000600780b */ /* 0x000fe20003fc4000 */
[----:B------:R-:W-:Y:S01]  /*05f0*/  FADD R11, RZ, -R11 ;  /* 0x8000000bff0b7221 */ /* 0x000fe20000000000 */
[----:B-1----:R-:W-:Y:S01]  /*0600*/  LOP3.LUT R19, R5, 0xfc0, RZ, 0xc0, !PT ;  /* 0x00000fc005137812 */ /* 0x002fe200078ec0ff */
[----:B------:R-:W-:Y:S01]  /*0610*/  FADD R7, R7, 1 ;  /* 0x3f80000007077421 */ /* 0x000fe20000000000 */
[----:B------:R-:W-:Y:S01]  /*0620*/  FSEL R32, R30, 1, P6 ;  /* 0x3f8000001e207808 */ /* 0x000fe20003000000 */
[----:B------:R-:W-:Y:S01]  /*0630*/  @P4 FMUL R18, R18, 0.25 ;  /* 0x3e80000012124820 */ /* 0x000fe20000400000 */
[----:B------:R-:W-:Y:S01]  /*0640*/  LOP3.LUT R34, R12, R19, RZ, 0xfc, !PT ;  /* 0x000000130c227212 */ /* 0x000fe200078efcff */
[----:B------:R-:W-:Y:S01]  /*0650*/  @P3 FMUL R17, R17, 0.25 ;  /* 0x3e80000011113820 */ /* 0x000fe20000400000 */
[----:B------:R-:W-:Y:S01]  /*0660*/  FSETP.GT.AND P5, PT, R7, 8.50705917302346158658e+37, PT ;  /* 0x7e8000000700780b */ /* 0x000fe20003fa4000 */
[----:B------:R1:W2:Y:S01]  /*0670*/  MUFU.RCP R13, R18 ;  /* 0x00000012000d7308 */ /* 0x0002a20000001000 */
[----:B------:R-:W-:Y:S01]  /*0680*/  SHF.L.U32 R12, R14, 0xc, RZ ;  /* 0x0000000c0e0c7819 */ /* 0x000fe200000006ff */
[----:B0---4-:R-:W-:Y:S01]  /*0690*/  @!P0 FMUL R4, R4, R4 ;  /* 0x0000000404048220 */ /* 0x011fe20000400000 */
[----:B------:R-:W-:Y:S01]  /*06a0*/  LOP3.LUT R14, R14, 0xfffffe00, RZ, 0xc0, !PT ;  /* 0xfffffe000e0e7812 */ /* 0x000fe200078ec0ff */
[----:B------:R-:W-:Y:S01]  /*06b0*/  @P6 FMUL R6, R6, 0.25 ;  /* 0x3e80000006066820 */ /* 0x000fe20000400000 */
[----:B------:R-:W-:Y:S01]  /*06c0*/  LOP3.LUT R12, R12, 0xffe00000, RZ, 0xc0, !PT ;  /* 0xffe000000c0c7812 */ /* 0x000fe200078ec0ff */
[----:B------:R-:W-:-:S02]  /*06d0*/  VIADD R19, R19, UR4 ;  /* 0x0000000413137c36 */ /* 0x000fc40008000000 */
[----:B------:R-:W-:Y:S01]  /*06e0*/  @!P2 FMUL R10, R10, 0.5 ;  /* 0x3f0000000a0aa820 */ /* 0x000fe20000400000 */
[----:B------:R-:W0:Y:S01]  /*06f0*/  MUFU.RCP R5, R17 ;  /* 0x0000001100057308 */ /* 0x000e220000001000 */
[----:B------:R-:W-:Y:S01]  /*0700*/  IADD3 R12, R12, R15, -R14 ;  /* 0x0000000f0c0c7210 */ /* 0x000fe20007ffe80e */
[----:B------:R-:W-:Y:S01]  /*0710*/  FADD R14, R4, 1 ;  /* 0x3f800000040e7421 */ /* 0x000fe20000000000 */
[----:B-1----:R-:W-:Y:S01]  /*0720*/  FSEL R18, R30, 1, P4 ;  /* 0x3f8000001e127808 */ /* 0x002fe20002000000 */
[----:B------:R-:W-:Y:S01]  /*0730*/  @P5 FMUL R7, R7, 0.25 ;  /* 0x3e80000007075820 */ /* 0x000fe20000400000 */
[----:B------:R-:W-:Y:S02]  /*0740*/  LEA R35, R35, R12, 0x9 ;  /* 0x0000000c23237211 */ /* 0x000fe400078e48ff */
[----:B------:R-:W-:Y:S01]  /*0750*/  FSETP.GT.AND P0, PT, R14, 8.50705917302346158658e+37, PT ;  /* 0x7e8000000e00780b */ /* 0x000fe20003f04000 */
[----:B------:R-:W1:Y:S01]  /*0760*/  MUFU.RCP R17, R6 ;  /* 0x0000000600117308 */ /* 0x000e620000001000 */
[C---:B------:R-:W-:Y:S01]  /*0770*/  FSEL R4, R30.reuse, 1, P3 ;  /* 0x3f8000001e047808 */ /* 0x040fe20001800000 */
[----:B--2---:R-:W-:Y:S01]  /*0780*/  FMUL R15, R13, R18 ;  /* 0x000000120d0f7220 */ /* 0x004fe20000400000 */
[----:B------:R-:W-:-:S02]  /*0790*/  FSEL R13, R30, 1, P5 ;  /* 0x3f8000001e0d7808 */ /* 0x000fc40002800000 */
[----:B------:R-:W-:Y:S01]  /*07a0*/  LEA R34, R34, R19, 0x2 ;  /* 0x0000001322227211 */ /* 0x000fe200078e10ff */
[----:B0-----:R-:W-:Y:S02]  /*07b0*/  FMUL R19, R5, R4 ;  /* 0x0000000405137220 */ /* 0x001fe40000400000 */
[----:B------:R0:W2:Y:S01]  /*07c0*/  MUFU.RCP R12, R7 ;  /* 0x00000007000c7308 */ /* 0x0000a20000001000 */
[----:B---3--:R-:W-:-:S04]  /*07d0*/  IMAD.WIDE R4, R35, 0x4, R8 ;  /* 0x0000000423047825 */ /* 0x008fc800078e0208 */
[----:B------:R-:W-:Y:S01]  /*07e0*/  FMUL R11, R11, 1.4426950216293334961 ;  /* 0x3fb8aa3b0b0b7820 */ /* 0x000fe20000400000 */
[----:B-1----:R-:W-:Y:S02]  /*07f0*/  FMUL R17, R17, R32 ;  /* 0x0000002011117220 */ /* 0x002fe40000400000 */
[----:B------:R-:W1:Y:S01]  /*0800*/  MUFU.EX2 R16, R16 ;  /* 0x0000001000107308 */ /* 0x000e620000000800 */
[----:B0-----:R-:W3:Y:S01]  /*0810*/  LDG.E.EL.128 R4, desc[UR6][R4.64] ;  /* 0x0000000604047981 */ /* 0x001ee2000c2e1d00 */
[----:B------:R-:W-:-:S03]  /*0820*/  @P0 FMUL R14, R14, 0.25 ;  /* 0x3e8000000e0e0820 */ /* 0x000fc60000400000 */
[----:B------:R0:W-:Y:S01]  /*0830*/  STS [R34+0x50], R15 ;  /* 0x0000500f22007388 */ /* 0x0001e20000000800 */
[----:B--2---:R-:W-:Y:S01]  /*0840*/  FMUL R32, R12, R13 ;  /* 0x0000000d0c207220 */ /* 0x004fe20000400000 */
[----:B------:R-:W-:Y:S01]  /*0850*/  IADD3 R13, R35, 0x8000, RZ ;  /* 0x00008000230d7810 */ /* 0x000fe20007ffe0ff */
[----:B------:R-:W2:Y:S01]  /*0860*/  MUFU.EX2 R10, R10 ;  /* 0x0000000a000a7308 */ /* 0x000ea20000000800 */
[----:B------:R-:W-:Y:S01]  /*0870*/  FSETP.GEU.AND P3, PT, R11, -126, PT ;  /* 0xc2fc00000b00780b */ /* 0x000fe20003f6e000 */
[----:B------:R-:W-:Y:S02]  /*0880*/  STS [R34], R19 ;  /* 0x0000001322007388 */ /* 0x000fe40000000800 */
[----:B------:R-:W-:-:S04]  /*0890*/  IMAD.WIDE R12, R13, 0x4, R8 ;  /* 0x000000040d0c7825 */ /* 0x000fc800078e0208 */
[----:B-1----:R-:W-:Y:S01]  /*08a0*/  @!P1 FMUL R16, R16, R16 ;  /* 0x0000001010109220 */ /* 0x002fe20000400000 */
[----:B------:R0:W-:Y:S03]  /*08b0*/  MUFU.RCP R18, R14 ;  /* 0x0000000e00127308 */ /* 0x0001e60000001000 */
[----:B------:R-:W-:Y:S01]  /*08c0*/  FADD R16, R16, 1 ;  /* 0x3f80000010107421 */ /* 0x000fe20000000000 */
[----:B------:R1:W-:Y:S01]  /*08d0*/  STS [R34+0xf0], R32 ;  /* 0x0000f02022007388 */ /* 0x0003e20000000800 */
[----:B------:R-:W-:-:S03]  /*08e0*/  @!P3 FMUL R11, R11, 0.5 ;  /* 0x3f0000000b0bb820 */ /* 0x000fc60000400000 */
[----:B------:R-:W-:Y:S01]  /*08f0*/  FSETP.GT.AND P1, PT, R16, 8.50705917302346158658e+37, PT ;  /* 0x7e8000001000780b */ /* 0x000fe20003f24000 */
[----:B--2---:R-:W-:Y:S01]  /*0900*/  @!P2 FMUL R10, R10, R10 ;  /* 0x0000000a0a0aa220 */ /* 0x004fe20000400000 */
[----:B0-----:R-:W2:Y:S03]  /*0910*/  LDG.E.EL.128 R12, desc[UR6][R12.64] ;  /* 0x000000060c0c7981 */ /* 0x001ea6000c2e1d00 */
[----:B------:R-:W-:Y:S01]  /*0920*/  FADD R10, R10, 1 ;  /* 0x3f8000000a0a7421 */ /* 0x000fe20000000000 */
[----:B-1----:R-:W-:Y:S02]  /*0930*/  FADD R32, RZ, -R20 ;  /* 0x80000014ff207221 */ /* 0x002fe40000000000 */
[----:B------:R-:W0:Y:S02]  /*0940*/  MUFU.EX2 R20, R11 ;  /* 0x0000000b00147308 */ /* 0x000e240000000800 */
[----:B------:R-:W-:-:S03]  /*0950*/  FSETP.GT.AND P2, PT, R10, 8.50705917302346158658e+37, PT ;  /* 0x7e8000000a00780b */ /* 0x000fc60003f44000 */
[----:B------:R-:W-:Y:S01]  /*0960*/  @P1 FMUL R16, R16, 0.25 ;  /* 0x3e80000010101820 */ /* 0x000fe20000400000 */
[----:B------:R-:W-:Y:S01]  /*0970*/  FSEL R19, R30, 1, P0 ;  /* 0x3f8000001e137808 */ /* 0x000fe20000000000 */
[----:B0-----:R-:W-:-:S04]  /*0980*/  @!P3 FMUL R20, R20, R20 ;  /* 0x000000141414b220 */ /* 0x001fc80000400000 */
[----:B------:R-:W0:Y:S01]  /*0990*/  MUFU.RCP R16, R16 ;  /* 0x0000001000107308 */ /* 0x000e220000001000 */
[----:B------:R-:W-:-:S05]  /*09a0*/  FADD R36, R20, 1 ;  /* 0x3f80000014247421 */ /* 0x000fca0000000000 */
[----:B------:R-:W-:Y:S01]  /*09b0*/  FSETP.GT.AND P0, PT, R36, 8.50705917302346158658e+37, PT ;  /* 0x7e8000002400780b */ /* 0x000fe20003f04000 */
[----:B------:R1:W-:Y:S01]  /*09c0*/  STS [R34+0xa0], R17 ;  /* 0x0000a01122007388 */ /* 0x0003e20000000800 */
[----:B------:R-:W-:-:S04]  /*09d0*/  @P2 FMUL R10, R10, 0.25 ;  /* 0x3e8000000a0a2820 */ /* 0x000fc80000400000 */
[----:B------:R0:W4:Y:S01]  /*09e0*/  MUFU.RCP R37, R10 ;  /* 0x0000000a00257308 */ /* 0x0001220000001000 */
[----:B-1----:R-:W-:Y:S01]  /*09f0*/  FSEL R17, R30, 1, P1 ;  /* 0x3f8000001e117808 */ /* 0x002fe20000800000 */
[----:B------:R-:W-:-:S05]  /*0a00*/  FMUL R32, R32, 1.4426950216293334961 ;  /* 0x3fb8aa3b20207820 */ /* 0x000fca0000400000 */
[----:B------:R-:W-:Y:S01]  /*0a10*/  @P0 FMUL R36, R36, 0.25 ;  /* 0x3e80000024240820 */ /* 0x000fe20000400000 */
[----:B0-----:R-:W-:Y:S01]  /*0a20*/  FMUL R10, R16, R17 ;  /* 0x00000011100a7220 */ /* 0x001fe20000400000 */
[----:B------:R-:W-:-:S04]  /*0a30*/  IADD3 R17, R35, 0x10000, RZ ;  /* 0x0001000023117810 */ /* 0x000fc80007ffe0ff */
[----:B------:R0:W-:Y:S01]  /*0a40*/  STS [R34+0x60], R10 ;  /* 0x0000600a22007388 */ /* 0x0001e20000000800 */
[----:B------:R-:W-:Y:S01]  /*0a50*/  FSETP.GEU.AND P1, PT, R32, -126, PT ;  /* 0xc2fc00002000780b */ /* 0x000fe20003f2e000 */
[----:B------:R-:W-:Y:S01]  /*0a60*/  FMUL R19, R18, R19 ;  /* 0x0000001312137220 */ /* 0x000fe20000400000 */
[C---:B------:R-:W-:Y:S01]  /*0a70*/  FSEL R18, R30.reuse, 1, P2 ;  /* 0x3f8000001e127808 */ /* 0x040fe20001000000 */
[--C-:B------:R-:W-:Y:S01]  /*0a80*/  IMAD.WIDE R16, R17, 0x4, R8.reuse ;  /* 0x0000000411107825 */ /* 0x100fe200078e0208 */
[----:B0-----:R-:W0:Y:S03]  /*0a90*/  MUFU.RCP R10, R36 ;  /* 0x00000024000a7308 */ /* 0x001e260000001000 */
[----:B------:R-:W-:Y:S01]  /*0aa0*/  VIADD R35, R35, 0x18000 ;  /* 0x0001800023237836 */ /* 0x000fe20000000000 */
[----:B------:R-:W-:Y:S01]  /*0ab0*/  FSEL R11, R30, 1, P0 ;  /* 0x3f8000001e0b7808 */ /* 0x000fe20000000000 */
[----:B------:R1:W-:Y:S01]  /*0ac0*/  STS [R34+0x10], R19 ;  /* 0x0000101322007388 */ /* 0x0003e20000000800 */
[----:B----4-:R-:W-:Y:S01]  /*0ad0*/  FMUL R37, R37, R18 ;  /* 0x0000001225257220 */ /* 0x010fe20000400000 */
[----:B------:R-:W-:-:S04]  /*0ae0*/  IMAD.WIDE R8, R35, 0x4, R8 ;  /* 0x0000000423087825 */ /* 0x000fc800078e0208 */
[----:B------:R-:W-:Y:S01]  /*0af0*/  @!P1 FMUL R32, R32, 0.5 ;  /* 0x3f00000020209820 */ /* 0x000fe20000400000 */
[----:B-1----:R-:W4:Y:S01]  /*0b00*/  LDG.E.EL.128 R16, desc[UR6][R16.64] ;  /* 0x0000000610107981 */ /* 0x002f22000c2e1d00 */
[----:B0-----:R-:W-:-:S03]  /*0b10*/  FMUL R35, R10, R11 ;  /* 0x0000000b0a237220 */ /* 0x001fc60000400000 */
[----:B------:R-:W4:Y:S01]  /*0b20*/  LDG.E.EL.128 R8, desc[UR6][R8.64] ;  /* 0x0000000608087981 */ /* 0x000f22000c2e1d00 */
[----:B------:R-:W0:Y:S01]  /*0b30*/  MUFU.EX2 R20, R32 ;  /* 0x0000002000147308 */ /* 0x000e220000000800 */
[----:B------:R-:W-:-:S04]  /*0b40*/  FADD R21, RZ, -R21 ;  /* 0x80000015ff157221 */ /* 0x000fc80000000000 */
[----:B------:R-:W-:Y:S01]  /*0b50*/  FMUL R21, R21, 1.4426950216293334961 ;  /* 0x3fb8aa3b15157820 */ /* 0x000fe20000400000 */
[----:B0-----:R-:W-:-:S04]  /*0b60*/  @!P1 FMUL R20, R20, R20 ;  /* 0x0000001414149220 */ /* 0x001fc80000400000 */
[----:B------:R-:W-:-:S05]  /*0b70*/  FADD R20, R20, 1 ;  /* 0x3f80000014147421 */ /* 0x000fca0000000000 */
[----:B------:R-:W-:Y:S01]  /*0b80*/  FSETP.GT.AND P1, PT, R20, 8.50705917302346158658e+37, PT ;  /* 0x7e8000001400780b */ /* 0x000fe20003f24000 */
[----:B------:R-:W-:Y:S01]  /*0b90*/  FADD R22, RZ, -R22 ;  /* 0x80000016ff167221 */ /* 0x000fe20000000000 */
[----:B------:R-:W-:-:S03]  /*0ba0*/  FSETP.GEU.AND P0, PT, R21, -126, PT ;  /* 0xc2fc00001500780b */ /* 0x000fc60003f0e000 */
[----:B------:R-:W-:Y:S01]  /*0bb0*/  FMUL R22, R22, 1.4426950216293334961 ;  /* 0x3fb8aa3b16167820 */ /* 0x000fe20000400000 */
[----:B------:R-:W-:-:S07]  /*0bc0*/  FSEL R32, R30, 1, P1 ;  /* 0x3f8000001e207808 */ /* 0x000fce0000800000 */
[----:B------:R-:W-:Y:S01]  /*0bd0*/  @P1 FMUL R20, R20, 0.25 ;  /* 0x3e80000014141820 */ /* 0x000fe20000400000 */
[----:B------:R-:W-:Y:S01]  /*0be0*/  FSETP.GEU.AND P1, PT, R22, -126, PT ;  /* 0xc2fc00001600780b */ /* 0x000fe20003f2e000 */
[----:B------:R-:W-:-:S04]  /*0bf0*/  @!P0 FMUL R21, R21, 0.5 ;  /* 0x3f00000015158820 */ /* 0x000fc80000400000 */
[----:B------:R-:W0:Y:S08]  /*0c00*/  MUFU.RCP R20, R20 ;  /* 0x0000001400147308 */ /* 0x000e300000001000 */
[----:B------:R-:W1:Y:S01]  /*0c10*/  MUFU.EX2 R21, R21 ;  /* 0x0000001500157308 */ /* 0x000e620000000800 */
[----:B------:R-:W-:Y:S01]  /*0c20*/  @!P1 FMUL R22, R22, 0.5 ;  /* 0x3f00000016169820 */ /* 0x000fe20000400000 */
[----:B-----5:R-:W-:Y:S01]  /*0c30*/  FADD R24, RZ, -R24 ;  /* 0x80000018ff187221 */ /* 0x020fe20000000000 */
[----:B------:R-:W-:Y:S01]  /*0c40*/  FADD R23, RZ, -R23 ;  /* 0x80000017ff177221 */ /* 0x000fe20000000000 */
[----:B------:R0:W-:Y:S04]  /*0c50*/  STS [R34+0xb0], R37 ;  /* 0x0000b02522007388 */ /* 0x0001e80000000800 */
[----:B------:R-:W5:Y:S01]  /*0c60*/  MUFU.EX2 R22, R22 ;  /* 0x0000001600167308 */ /* 0x000f620000000800 */
[----:B------:R-:W-:Y:S01]  /*0c70*/  FMUL R24, R24, 1.4426950216293334961 ;  /* 0x3fb8aa3b18187820 */ /* 0x000fe20000400000 */
[----:B------:R-:W-:Y:S01]  /*0c80*/  FADD R25, RZ, -R25 ;  /* 0x80000019ff197221 */ /* 0x000fe20000000000 */
[----:B------:R-:W-:Y:S01]  /*0c90*/  FADD R27, RZ, -R27 ;  /* 0x8000001bff1b7221 */ /* 0x000fe20000000000 */
[----:B0-----:R-:W-:Y:S01]  /*0ca0*/  FMUL R37, R20, R32 ;  /* 0x0000002014257220 */ /* 0x001fe20000400000 */
[----:B------:R-:W-:Y:S01]  /*0cb0*/  FMUL R20, R23, 1.4426950216293334961 ;  /* 0x3fb8aa3b17147820 */ /* 0x000fe20000400000 */
[----:B-1----:R-:W-:Y:S01]  /*0cc0*/  @!P0 FMUL R21, R21, R21 ;  /* 0x0000001515158220 */ /* 0x002fe20000400000 */
[----:B------:R-:W-:Y:S01]  /*0cd0*/  FSETP.GEU.AND P5, PT, R24, -126, PT ;  /* 0xc2fc00001800780b */ /* 0x000fe20003fae000 */
[----:B------:R-:W-:Y:S01]  /*0ce0*/  FADD R26, RZ, -R26 ;  /* 0x8000001aff1a7221 */ /* 0x000fe20000000000 */
[----:B------:R-:W-:Y:S01]  /*0cf0*/  FMUL R25, R25, 1.4426950216293334961 ;  /* 0x3fb8aa3b19197820 */ /* 0x000fe20000400000 */
[----:B------:R-:W-:Y:S01]  /*0d00*/  FSETP.GEU.AND P2, PT, R20, -126, PT ;  /* 0xc2fc00001400780b */ /* 0x000fe20003f4e000 */
[----:B------:R-:W-:Y:S01]  /*0d10*/  FADD R32, R21, 1 ;  /* 0x3f80000015207421 */ /* 0x000fe20000000000 */
[----:B------:R-:W-:Y:S01]  /*0d20*/  FMUL R21, R27, 1.4426950216293334961 ;  /* 0x3fb8aa3b1b157820 */ /* 0x000fe20000400000 */
[----:B------:R0:W-:Y:S01]  /*0d30*/  STS [R34+0x100], R35 ;  /* 0x0001002322007388 */ /* 0x0001e20000000800 */
[----:B-----5:R-:W-:Y:S01]  /*0d40*/  @!P1 FMUL R22, R22, R22 ;  /* 0x0000001616169220 */ /* 0x020fe20000400000 */
[----:B------:R-:W-:-:S02]  /*0d50*/  FSETP.GEU.AND P3, PT, R25, -126, PT ;  /* 0xc2fc00001900780b */ /* 0x000fc40003f6e000 */
[----:B------:R-:W-:Y:S01]  /*0d60*/  FSETP.GEU.AND P1, PT, R21, -126, PT ;  /* 0xc2fc00001500780b */ /* 0x000fe20003f2e000 */
[----:B0-----:R-:W-:Y:S02]  /*0d70*/  FMUL R35, R26, 1.4426950216293334961 ;  /* 0x3fb8aa3b1a237820 */ /* 0x001fe40000400000 */
[----:B------:R-:W-:-:S03]  /*0d80*/  @!P5 FMUL R24, R24, 0.5 ;  /* 0x3f0000001818d820 */ /* 0x000fc60000400000 */
[----:B------:R-:W-:Y:S01]  /*0d90*/  FSETP.GEU.AND P0, PT, R35, -126, PT ;  /* 0xc2fc00002300780b */ /* 0x000fe20003f0e000 */
[----:B------:R-:W-:Y:S02]  /*0da0*/  @!P2 FMUL R20, R20, 0.5 ;  /* 0x3f0000001414a820 */ /* 0x000fe40000400000 */
[----:B------:R-:W-:Y:S02]  /*0db0*/  MUFU.EX2 R24, R24 ;  /* 0x0000001800187308 */ /* 0x000fe40000000800 */
[----:B------:R-:W-:Y:S02]  /*0dc0*/  @!P3 FMUL R25, R25, 0.5 ;  /* 0x3f0000001919b820 */ /* 0x000fe40000400000 */
[----:B------:R-:W-:-:S04]  /*0dd0*/  @!P1 FMUL R21, R21, 0.5 ;  /* 0x3f00000015159820 */ /* 0x000fc80000400000 */
[----:B------:R-:W0:Y:S02]  /*0de0*/  MUFU.EX2 R23, R20 ;  /* 0x0000001400177308 */ /* 0x000e240000000800 */
[----:B------:R-:W-:Y:S01]  /*0df0*/  @!P0 FMUL R35, R35, 0.5 ;  /* 0x3f00000023238820 */ /* 0x000fe20000400000 */
[----:B------:R-:W-:-:S05]  /*0e00*/  FSETP.GT.AND P4, PT, R32, 8.50705917302346158658e+37, PT ;  /* 0x7e8000002000780b */ /* 0x000fca0003f84000 */
[----:B------:R-:W1:Y:S08]  /*0e10*/  MUFU.EX2 R25, R25 ;  /* 0x0000001900197308 */ /* 0x000e700000000800 */
[----:B------:R-:W5:Y:S01]  /*0e20*/  MUFU.EX2 R20, R35 ;  /* 0x0000002300147308 */ /* 0x000f620000000800 */
[----:B0-----:R-:W-:-:S07]  /*0e30*/  @!P2 FMUL R23, R23, R23 ;  /* 0x000000171717a220 */ /* 0x001fce0000400000 */
[----:B------:R-:W0:Y:S01]  /*0e40*/  MUFU.EX2 R21, R21 ;  /* 0x0000001500157308 */ /* 0x000e220000000800 */
[----:B------:R-:W-:Y:S01]  /*0e50*/  FADD R27, R22, 1 ;  /* 0x3f800000161b7421 */ /* 0x000fe20000000000 */
[----:B------:R-:W-:Y:S01]  /*0e60*/  @!P5 FMUL R24, R24, R24 ;  /* 0x000000181818d220 */ /* 0x000fe20000400000 */
[----:B------:R-:W-:Y:S01]  /*0e70*/  FADD R26, R23, 1 ;  /* 0x3f800000171a7421 */ /* 0x000fe20000000000 */
[----:B------:R-:W-:Y:S02]  /*0e80*/  @P4 FMUL R32, R32, 0.25 ;  /* 0x3e80000020204820 */ /* 0x000fe40000400000 */
[----:B------:R-:W-:Y:S01]  /*0e90*/  FADD R23, R24, 1 ;  /* 0x3f80000018177421 */ /* 0x000fe20000000000 */
[----:B------:R-:W-:Y:S01]  /*0ea0*/  FSETP.GT.AND P2, PT, R27, 8.50705917302346158658e+37, PT ;  /* 0x7e8000001b00780b */ /* 0x000fe20003f44000 */
[----:B-1----:R-:W-:Y:S01]  /*0eb0*/  @!P3 FMUL R25, R25, R25 ;  /* 0x000000191919b220 */ /* 0x002fe20000400000 */
[----:B-----5:R-:W-:Y:S01]  /*0ec0*/  @!P0 FMUL R20, R20, R20 ;  /* 0x0000001414148220 */ /* 0x020fe20000400000 */
[----:B------:R-:W-:-:S02]  /*0ed0*/  FSETP.GT.AND P5, PT, R26, 8.50705917302346158658e+37, PT ;  /* 0x7e8000001a00780b */ /* 0x000fc40003fa4000 */
[----:B------:R-:W-:Y:S01]  /*0ee0*/  FSETP.GT.AND P3, PT, R23, 8.50705917302346158658e+37, PT ;  /* 0x7e8000001700780b */ /* 0x000fe20003f64000 */
[----:B0-----:R-:W-:Y:S01]  /*0ef0*/  @!P1 FMUL R21, R21, R21 ;  /* 0x0000001515159220 */ /* 0x001fe20000400000 */
[----:B------:R-:W-:Y:S01]  /*0f00*/  FADD R22, R25, 1 ;  /* 0x3f80000019167421 */ /* 0x000fe20000000000 */
[----:B------:R-:W-:Y:S01]  /*0f10*/  FADD R20, R20, 1 ;  /* 0x3f80000014147421 */ /* 0x000fe20000000000 */
[----:B------:R-:W0:Y:S01]  /*0f20*/  MUFU.RCP R32, R32 ;  /* 0x0000002000207308 */ /* 0x000e220000001000 */
[----:B------:R-:W-:Y:S01]  /*0f30*/  FADD R21, R21, 1 ;  /* 0x3f80000015157421 */ /* 0x000fe20000000000 */
[----:B------:R-:W-:Y:S02]  /*0f40*/  FSEL R35, R30, 1, P4 ;  /* 0x3f8000001e237808 */ /* 0x000fe40002000000 */
[----:B------:R-:W-:Y:S02]  /*0f50*/  FSETP.GT.AND P0, PT, R22, 8.50705917302346158658e+37, PT ;  /* 0x7e8000001600780b */ /* 0x000fe40003f04000 */
[----:B------:R-:W-:-:S02]  /*0f60*/  FSETP.GT.AND P1, PT, R20, 8.50705917302346158658e+37, PT ;  /* 0x7e8000001400780b */ /* 0x000fc40003f24000 */
[----:B------:R-:W-:Y:S01]  /*0f70*/  FSETP.GT.AND P4, PT, R21, 8.50705917302346158658e+37, PT ;  /* 0x7e8000001500780b */ /* 0x000fe20003f84000 */
[----:B------:R-:W-:Y:S01]  /*0f80*/  @P2 FMUL R27, R27, 0.25 ;  /* 0x3e8000001b1b2820 */ /* 0x000fe20000400000 */
[----:B------:R-:W-:Y:S01]  /*0f90*/  @P5 FMUL R26, R26, 0.25 ;  /* 0x3e8000001a1a5820 */ /* 0x000fe20000400000 */
[----:B------:R-:W-:Y:S02]  /*0fa0*/  @P3 FMUL R23, R23, 0.25 ;  /* 0x3e80000017173820 */ /* 0x000fe40000400000 */
[----:B------:R1:W5:Y:S01]  /*0fb0*/  MUFU.RCP R24, R27 ;  /* 0x0000001b00187308 */ /* 0x0003620000001000 */
[----:B0-----:R-:W-:Y:S02]  /*0fc0*/  FMUL R25, R32, R35 ;  /* 0x0000002320197220 */ /* 0x001fe40000400000 */
[----:B------:R-:W0:Y:S01]  /*0fd0*/  S2R R32, SR_TID.X ;  /* 0x0000000000207919 */ /* 0x000e220000002100 */
[----:B------:R-:W-:Y:S02]  /*0fe0*/  @P0 FMUL R22, R22, 0.25 ;  /* 0x3e80000016160820 */ /* 0x000fe40000400000 */
[----:B------:R-:W-:-:S02]  /*0ff0*/  @P1 FMUL R20, R20, 0.25 ;  /* 0x3e80000014141820 */ /* 0x000fc40000400000 */
[----:B------:R-:W0:Y:S01]  /*1000*/  MUFU.RCP R26, R26 ;  /* 0x0000001a001a7308 */ /* 0x000e220000001000 */
[----:B------:R-:W-:Y:S01]  /*1010*/  @P4 FMUL R21, R21, 0.25 ;  /* 0x3e80000015154820 */ /* 0x000fe20000400000 */
[----:B-1----:R-:W-:-:S06]  /*1020*/  FSEL R27, R30, 1, P2 ;  /* 0x3f8000001e1b7808 */ /* 0x002fcc0001000000 */
[----:B------:R-:W1:Y:S01]  /*1030*/  MUFU.RCP R23, R23 ;  /* 0x0000001700177308 */ /* 0x000e620000001000 */
[----:B-----5:R-:W-:Y:S01]  /*1040*/  FMUL R27, R24, R27 ;  /* 0x0000001b181b7220 */ /* 0x020fe20000400000 */
[C---:B------:R-:W-:Y:S02]  /*1050*/  FSEL R35, R30.reuse, 1, P5 ;  /* 0x3f8000001e237808 */ /* 0x040fe40002800000 */
[----:B------:R-:W-:-:S04]  /*1060*/  FSEL R24, R30, 1, P3 ;  /* 0x3f8000001e187808 */ /* 0x000fc80001800000 */
[----:B------:R-:W5:Y:S01]  /*1070*/  MUFU.RCP R22, R22 ;  /* 0x0000001600167308 */ /* 0x000f620000001000 */
[----:B------:R0:W-:Y:S07]  /*1080*/  STS [R34+0x20], R37 ;  /* 0x0000202522007388 */ /* 0x0001ee0000000800 */
[----:B------:R-:W3:Y:S01]  /*1090*/  MUFU.RCP R20, R20 ;  /* 0x0000001400147308 */ /* 0x000ee20000001000 */
[----:B------:R1:W-:Y:S07]  /*10a0*/  STS [R34+0x70], R25 ;  /* 0x0000701922007388 */ /* 0x0003ee0000000800 */
[----:B------:R-:W3:Y:S01]  /*10b0*/  MUFU.RCP R21, R21 ;  /* 0x0000001500157308 */ /* 0x000ee20000001000 */
[----:B0-----:R-:W-:Y:S01]  /*10c0*/  FMUL R37, R26, R35 ;  /* 0x000000231a257220 */ /* 0x001fe20000400000 */
[C---:B------:R-:W-:Y:S01]  /*10d0*/  FSEL R35, R30.reuse, 1, P0 ;  /* 0x3f8000001e237808 */ /* 0x040fe20000000000 */
[----:B-1----:R-:W-:Y:S01]  /*10e0*/  FMUL R25, R23, R24 ;  /* 0x0000001817197220 */ /* 0x002fe20000400000 */
[----:B------:R-:W-:-:S02]  /*10f0*/  FSEL R23, R30, 1, P1 ;  /* 0x3f8000001e177808 */ /* 0x000fc40000800000 */
[----:B------:R-:W-:Y:S01]  /*1100*/  FSEL R30, R30, 1, P4 ;  /* 0x3f8000001e1e7808 */ /* 0x000fe20002000000 */
[----:B-----5:R-:W-:Y:S02]  /*1110*/  FMUL R35, R22, R35 ;  /* 0x0000002316237220 */ /* 0x020fe40000400000 */
[----:B---3--:R-:W-:Y:S01]  /*1120*/  FMUL R36, R20, R23 ;  /* 0x0000001714247220 */ /* 0x008fe20000400000 */
[----:B------:R0:W-:Y:S01]  /*1130*/  STS [R34+0xc0], R27 ;  /* 0x0000c01b22007388 */ /* 0x0001e20000000800 */
[----:B------:R-:W-:-:S03]  /*1140*/  FMUL R21, R21, R30 ;  /* 0x0000001e15157220 */ /* 0x000fc60000400000 */
[----:B------:R-:W-:Y:S04]  /*1150*/  STS [R34+0x110], R37 ;  /* 0x0001102522007388 */ /* 0x000fe80000000800 */
[----:B------:R-:W-:Y:S04]  /*1160*/  STS [R34+0x30], R25 ;  /* 0x0000301922007388 */ /* 0x000fe80000000800 */
[----:B------:R1:W-:Y:S04]  /*1170*/  STS [R34+0x80], R35 ;  /* 0x0000802322007388 */ /* 0x0003e80000000800 */
[----:B------:R-:W-:Y:S04]  /*1180*/  STS [R34+0xd0], R36 ;  /* 0x0000d02422007388 */ /* 0x000fe80000000800 */
[----:B------:R3:W-:Y:S01]  /*1190*/  STS [R34+0x120], R21 ;  /* 0x0001201522007388 */ /* 0x0007e20000000800 */
[----:B------:R-:W-:-:S02]  /*11a0*/  SHF.L.U32 R22, R32, 0x2, RZ ;  /* 0x0000000220167819 */ /* 0x000fc400000006ff */
[----:B------:R-:W-:Y:S02]  /*11b0*/  LOP3.LUT R20, R28, 0xfc, RZ, 0xc0, !PT ;  /* 0x000000fc1c147812 */ /* 0x000fe400078ec0ff */
[----:B------:R-:W-:Y:S02]  /*11c0*/  LOP3.LUT R30, R22, 0x3fc, RZ, 0xc0, !PT ;  /* 0x000003fc161e7812 */ /* 0x000fe400078ec0ff */
[----:B------:R-:W-:Y:S02]  /*11d0*/  LEA R23, R20, UR4, 0x2 ;  /* 0x0000000414177c11 */ /* 0x000fe4000f8e10ff */
[C---:B------:R-:W-:Y:S02]  /*11e0*/  LOP3.LUT R24, R30.reuse, 0x400, RZ, 0xfc, !PT ;  /* 0x000004001e187812 */ /* 0x040fe400078efcff */
[----:B------:R-:W-:Y:S01]  /*11f0*/  LEA R23, R30, R23, 0x2 ;  /* 0x000000171e177211 */ /* 0x000fe200078e10ff */
[----:B------:R-:W-:Y:S01]  /*1200*/  BAR.SYNC.DEFER_BLOCKING 0x0 ;  /* 0x0000000000007b1d */ /* 0x000fe20000010000 */
[----:B------:R-:W-:-:S04]  /*1210*/  LOP3.LUT R24, R24, 0x7f0, RZ, 0xc0, !PT ;  /* 0x000007f018187812 */ /* 0x000fc800078ec0ff */
[----:B0-----:R-:W-:-:S04]  /*1220*/  IADD3 R27, R24, UR4, RZ ;  /* 0x00000004181b7c10 */ /* 0x001fc8000fffe0ff */
[C---:B------:R-:W-:Y:S01]  /*1230*/  LEA R27, R30.reuse, R27, 0x2 ;  /* 0x0000001b1e1b7211 */ /* 0x040fe200078e10ff */
[----:B------:R-:W0:Y:S05]  /*1240*/  LDS.128 R20, [R23] ;  /* 0x0000000017147984 */ /* 0x000e2a0000000c00 */
[----:B------:R-:W2:Y:S01]  /*1250*/  LDS.128 R24, [R27+0x1000] ;  /* 0x001000001b187984 */ /* 0x000ea20000000c00 */
[----:B-1----:R-:W-:-:S04]  /*1260*/  LOP3.LUT R35, R30, 0x800, RZ, 0xfc, !PT ;  /* 0x000008001e237812 */ /* 0x002fc800078efcff */
[----:B------:R-:W-:-:S04]  /*1270*/  LOP3.LUT R35, R35, 0xbf0, RZ, 0xc0, !PT ;  /* 0x00000bf023237812 */ /* 0x000fc800078ec0ff */
[----:B------:R-:W-:Y:S02]  /*1280*/  IADD3 R35, R35, UR4, RZ ;  /* 0x0000000423237c10 */ /* 0x000fe4000fffe0ff */
[----:B------:R-:W-:-:S04]  /*1290*/  SHF.L.U32 R28, R28, 0xa, RZ ;  /* 0x0000000a1c1c7819 */ /* 0x000fc800000006ff */
[----:B------:R-:W-:-:S04]  /*12a0*/  LOP3.LUT R28, R28, 0xc00, RZ, 0xc0, !PT ;  /* 0x00000c001c1c7812 */ /* 0x000fc800078ec0ff */
[----:B---3--:R-:W-:-:S04]  /*12b0*/  LOP3.LUT R34, R28, 0x300, RZ, 0xfc, !PT ;  /* 0x000003001c227812 */ /* 0x008fc800078efcff */
[----:B------:R-:W-:Y:S01]  /*12c0*/  LEA.HI R34, R34, UR4, RZ, 0x1a ;  /* 0x0000000422227c11 */ /* 0x000fe2000f8fd0ff */
[----:B0-----:R-:W-:Y:S01]  /*12d0*/  FMUL R20, R4, R20 ;  /* 0x0000001404147220 */ /* 0x001fe20000400000 */
[----:B------:R-:W-:Y:S01]  /*12e0*/  IMAD R4, R30, 0x4, R35 ;  /* 0x000000041e047824 */ /* 0x000fe200078e0223 */
[----:B------:R-:W-:Y:S01]  /*12f0*/  SHF.R.U32.HI R35, RZ, 0x2, R32 ;  /* 0x00000002ff237819 */ /* 0x000fe20000011620 */
[----:B--2---:R-:W-:Y:S01]  /*1300*/  FMUL R24, R12, R24 ;  /* 0x000000180c187220 */ /* 0x004fe20000400000 */
[----:B------:R-:W-:Y:S02]  /*1310*/  FMUL R37, R13, R25 ;  /* 0x000000190d257220 */ /* 0x000fe40000400000 */
[----:B------:R-:W-:Y:S02]  /*1320*/  SGXT.U32 R35, R35, 0x6 ;  /* 0x000000062323781a */ /* 0x000fe40000000000 */
[C---:B------:R-:W-:Y:S02]  /*1330*/  LOP3.LUT R12, R28.reuse, 0x100, RZ, 0xfc, !PT ;  /* 0x000001001c0c7812 */ /* 0x040fe400078efcff */
[----:B------:R-:W-:-:S02]  /*1340*/  LOP3.LUT R25, R28, 0x200, RZ, 0xfc, !PT ;  /* 0x000002001c197812 */ /* 0x000fc400078efcff */
[----:B------:R-:W-:Y:S02]  /*1350*/  LOP3.LUT R32, R35, R28, RZ, 0xfc, !PT ;  /* 0x0000001c23207212 */ /* 0x000fe400078efcff */
[----:B------:R-:W-:Y:S02]  /*1360*/  LEA.HI R35, R28, UR4, RZ, 0x1a ;  /* 0x000000041c237c11 */ /* 0x000fe4000f8fd0ff */
[----:B------:R-:W-:Y:S02]  /*1370*/  LEA.HI R13, R12, UR4, RZ, 0x1a ;  /* 0x000000040c0d7c11 */ /* 0x000fe4000f8fd0ff */
[----:B------:R-:W-:Y:S02]  /*1380*/  LEA.HI R25, R25, UR4, RZ, 0x1a ;  /* 0x0000000419197c11 */ /* 0x000fe4000f8fd0ff */
[C---:B------:R-:W-:Y:S02]  /*1390*/  LEA R35, R32.reuse, R35, 0x2 ;  /* 0x0000002320237211 */ /* 0x040fe400078e10ff */
[----:B------:R-:W-:-:S02]  /*13a0*/  LEA R28, R32, R13, 0x2 ;  /* 0x0000000d201c7211 */ /* 0x000fc400078e10ff */
[C---:B------:R-:W-:Y:S02]  /*13b0*/  LEA R25, R32.reuse, R25, 0x2 ;  /* 0x0000001920197211 */ /* 0x040fe400078e10ff */
[----:B------:R-:W-:Y:S02]  /*13c0*/  LEA R32, R32, R34, 0x2 ;  /* 0x0000002220207211 */ /* 0x000fe400078e10ff */
[----:B------:R-:W-:-:S04]  /*13d0*/  LOP3.LUT R34, R30, 0xc00, RZ, 0xfc, !PT ;  /* 0x00000c001e227812 */ /* 0x000fc800078efcff */
[----:B------:R-:W-:-:S05]  /*13e0*/  LOP3.LUT R12, R34, 0xff0, RZ, 0xc0, !PT ;  /* 0x00000ff0220c7812 */ /* 0x000fca00078ec0ff */
[----:B------:R-:W-:Y:S02]  /*13f0*/  VIADD R13, R12, UR4 ;  /* 0x000000040c0d7c36 */ /* 0x000fe40008000000 */
[----:B------:R-:W-:Y:S01]  /*1400*/  FMUL R21, R5, R21 ;  /* 0x0000001505157220 */ /* 0x000fe20000400000 */
[----:B------:R-:W-:Y:S01]  /*1410*/  FMUL R22, R6, R22 ;  /* 0x0000001606167220 */ /* 0x000fe20000400000 */
[----:B------:R-:W-:Y:S01]  /*1420*/  FMUL R23, R7, R23 ;  /* 0x0000001707177220 */ /* 0x000fe20000400000 */
[----:B------:R-:W-:Y:S01]  /*1430*/  LEA R13, R30, R13, 0x2 ;  /* 0x0000000d1e0d7211 */ /* 0x000fe200078e10ff */
[----:B------:R-:W4:Y:S01]  /*1440*/  LDS.128 R4, [R4+0x2000] ;  /* 0x0020000004047984 */ /* 0x000f220000000c00 */
[----:B------:R-:W-:Y:S01]  /*1450*/  FMUL R26, R14, R26 ;  /* 0x0000001a0e1a7220 */ /* 0x000fe20000400000 */
[----:B------:R-:W-:-:S03]  /*1460*/  FMUL R27, R15, R27 ;  /* 0x0000001b0f1b7220 */ /* 0x000fc60000400000 */
[----:B------:R-:W0:Y:S01]  /*1470*/  LDS.128 R12, [R13+0x3000] ;  /* 0x003000000d0c7984 */ /* 0x000e220000000c00 */
[----:B------:R-:W-:Y:S06]  /*1480*/  BAR.SYNC.DEFER_BLOCKING 0x0 ;  /* 0x0000000000007b1d */ /* 0x000fec0000010000 */
[----:B------:R-:W-:Y:S04]  /*1490*/  STS [R35], R20 ;  /* 0x0000001423007388 */ /* 0x000fe80000000800 */
[----:B------:R1:W-:Y:S01]  /*14a0*/  STS [R28+0x400], R21 ;  /* 0x000400151c007388 */ /* 0x0003e20000000800 */
[----:B----4-:R-:W-:-:S03]  /*14b0*/  FMUL R16, R16, R4 ;  /* 0x0000000410107220 */ /* 0x010fc60000400000 */
[----:B------:R-:W-:Y:S01]  /*14c0*/  STS [R25+0x800], R22 ;  /* 0x0008001619007388 */ /* 0x000fe20000000800 */
[----:B------:R-:W-:Y:S01]  /*14d0*/  FMUL R17, R17, R5 ;  /* 0x0000000511117220 */ /* 0x000fe20000400000 */
[----:B------:R-:W-:Y:S02]  /*14e0*/  FMUL R18, R18, R6 ;  /* 0x0000000612127220 */ /* 0x000fe40000400000 */
[----:B------:R2:W-:Y:S01]  /*14f0*/  STS [R32+0xc00], R23 ;  /* 0x000c001720007388 */ /* 0x0005e20000000800 */
[----:B------:R-:W-:Y:S01]  /*1500*/  FMUL R19, R19, R7 ;  /* 0x0000000713137220 */ /* 0x000fe20000400000 */
[----:B0-----:R-:W-:Y:S01]  /*1510*/  FMUL R12, R8, R12 ;  /* 0x0000000c080c7220 */ /* 0x001fe20000400000 */
[----:B------:R-:W-:Y:S01]  /*1520*/  FMUL R13, R9, R13 ;  /* 0x0000000d090d7220 */ /* 0x000fe20000400000 */
[----:B------:R-:W-:Y:S01]  /*1530*/  STS [R35+0x100], R24 ;  /* 0x0001001823007388 */ /* 0x000fe20000000800 */
[----:B------:R-:W-:Y:S01]  /*1540*/  FMUL R14, R10, R14 ;  /* 0x0000000e0a0e7220 */ /* 0x000fe20000400000 */
[----:B------:R-:W-:Y:S01]  /*1550*/  FMUL R15, R11, R15 ;  /* 0x0000000f0b0f7220 */ /* 0x000fe20000400000 */
[----:B------:R-:W-:Y:S01]  /*1560*/  SHF.R.U32.HI R34, RZ, 0x6, R34 ;  /* 0x00000006ff227819 */ /* 0x000fe20000011622 */
[----:B------:R-:W-:Y:S01]  /*1570*/  STS [R28+0x500], R37 ;  /* 0x000500251c007388 */ /* 0x000fe20000000800 */
[----:B-1----:R-:W0:Y:S03]  /*1580*/  LDC.64 R20, c[0x0][0x220] ;  /* 0x00008800ff147b82 */ /* 0x002e260000000a00 */
[----:B------:R-:W-:Y:S04]  /*1590*/  STS [R25+0x900], R26 ;  /* 0x0009001a19007388 */ /* 0x000fe80000000800 */
[----:B------:R-:W-:Y:S04]  /*15a0*/  STS [R32+0xd00], R27 ;  /* 0x000d001b20007388 */ /* 0x000fe80000000800 */
[----:B------:R-:W-:Y:S04]  /*15b0*/  STS [R35+0x200], R16 ;  /* 0x0002001023007388 */ /* 0x000fe80000000800 */
[----:B------:R-:W-:Y:S04]  /*15c0*/  STS [R28+0x600], R17 ;  /* 0x000600111c007388 */ /* 0x000fe80000000800 */
[----:B------:R-:W-:Y:S04]  /*15d0*/  STS [R25+0xa00], R18 ;  /* 0x000a001219007388 */ /* 0x000fe80000000800 */
[----:B------:R-:W-:Y:S04]  /*15e0*/  STS [R32+0xe00], R19 ;  /* 0x000e001320007388 */ /* 0x000fe80000000800 */
[----:B------:R-:W-:Y:S04]  /*15f0*/  STS [R35+0x300], R12 ;  /* 0x0003000c23007388 */ /* 0x000fe80000000800 */
[----:B------:R-:W-:Y:S04]  /*1600*/  STS [R28+0x700], R13 ;  /* 0x0007000d1c007388 */ /* 0x000fe80000000800 */
[----:B------:R1:W-:Y:S04]  /*1610*/  STS [R25+0xb00], R14 ;  /* 0x000b000e19007388 */ /* 0x0003e80000000800 */
[----:B------:R-:W-:Y:S01]  /*1620*/  STS [R32+0xf00], R15 ;  /* 0x000f000f20007388 */ /* 0x000fe20000000800 */
[----:B------:R-:W-:-:S02]  /*1630*/  LOP3.LUT R6, R30, 0x400, RZ, 0xfc, !PT ;  /* 0x000004001e067812 */ /* 0x000fc400078efcff */
[----:B------:R-:W-:Y:S02]  /*1640*/  SHF.R.U32.HI R5, RZ, 0x8, R2 ;  /* 0x00000008ff057819 */ /* 0x000fe40000011602 */
[----:B------:R-:W-:Y:S02]  /*1650*/  LOP3.LUT R7, R30, 0x800, RZ, 0xfc, !PT ;  /* 0x000008001e077812 */ /* 0x000fe400078efcff */
[----:B------:R-:W-:Y:S02]  /*1660*/  SHF.R.U32.HI R6, RZ, 0x6, R6 ;  /* 0x00000006ff067819 */ /* 0x000fe40000011606 */
[----:B------:R-:W-:Y:S02]  /*1670*/  SGXT.U32 R5, R5, 0x2 ;  /* 0x000000020505781a */ /* 0x000fe40000000000 */
[----:B------:R-:W-:Y:S02]  /*1680*/  SHF.R.U32.HI R7, RZ, 0x6, R7 ;  /* 0x00000006ff077819 */ /* 0x000fe40000011607 */
[----:B------:R-:W-:-:S02]  /*1690*/  LOP3.LUT R6, R6, 0x1c, RZ, 0xc0, !PT ;  /* 0x0000001c06067812 */ /* 0x000fc400078ec0ff */
[----:B------:R-:W-:Y:S02]  /*16a0*/  LOP3.LUT R4, R5, 0x3fc, R2, 0xf8, !PT ;  /* 0x000003fc05047812 */ /* 0x000fe400078ef802 */
[----:B------:R-:W-:Y:S02]  /*16b0*/  LOP3.LUT R2, R7, 0x2c, RZ, 0xc0, !PT ;  /* 0x0000002c07027812 */ /* 0x000fe400078ec0ff */
[----:B------:R-:W-:Y:S02]  /*16c0*/  LOP3.LUT R34, R34, 0x3c, RZ, 0xc0, !PT ;  /* 0x0000003c22227812 */ /* 0x000fe400078ec0ff */
[----:B------:R-:W-:Y:S02]  /*16d0*/  LEA R5, R5, UR4, 0x2 ;  /* 0x0000000405057c11 */ /* 0x000fe4000f8e10ff */
[----:B------:R-:W-:Y:S02]  /*16e0*/  IADD3 R7, R6, UR4, RZ ;  /* 0x0000000406077c10 */ /* 0x000fe4000fffe0ff */
[----:B------:R-:W-:-:S02]  /*16f0*/  IADD3 R2, R2, UR4, RZ ;  /* 0x0000000402027c10 */ /* 0x000fc4000fffe0ff */
[----:B------:R-:W-:Y:S02]  /*1700*/  IADD3 R6, R34, UR4, RZ ;  /* 0x0000000422067c10 */ /* 0x000fe4000fffe0ff */
[----:B------:R-:W-:Y:S01]  /*1710*/  LEA R4, R4, UR4, 0x2 ;  /* 0x0000000404047c11 */ /* 0x000fe2000f8e10ff */
[----:B------:R-:W-:Y:S01]  /*1720*/  BAR.SYNC.DEFER_BLOCKING 0x0 ;  /* 0x0000000000007b1d */ /* 0x000fe20000010000 */
[C---:B------:R-:W-:Y:S01]  /*1730*/  LEA R36, R30.reuse, R5, 0x2 ;  /* 0x000000051e247211 */ /* 0x040fe200078e10ff */
[C---:B------:R-:W-:Y:S01]  /*1740*/  IMAD R34, R30.reuse, 0x4, R7 ;  /* 0x000000041e227824 */ /* 0x040fe200078e0207 */
[C---:B------:R-:W-:Y:S02]  /*1750*/  LEA R2, R30.reuse, R2, 0x2 ;  /* 0x000000021e027211 */ /* 0x040fe400078e10ff */
[----:B------:R-:W-:Y:S01]  /*1760*/  LEA R30, R30, R6, 0x2 ;  /* 0x000000061e1e7211 */ /* 0x000fe200078e10ff */
[----:B------:R-:W-:Y:S04]  /*1770*/  LDS R4, [R4] ;  /* 0x0000000004047984 */ /* 0x000fe80000000800 */
[----:B------:R-:W-:Y:S04]  /*1780*/  LDS R5, [R36+0x4] ;  /* 0x0000040024057984 */ /* 0x000fe80000000800 */
[----:B------:R-:W-:Y:S04]  /*1790*/  LDS R6, [R36+0x8] ;  /* 0x0000080024067984 */ /* 0x000fe80000000800 */
[----:B------:R-:W3:Y:S04]  /*17a0*/  LDS R7, [R36+0xc] ;  /* 0x00000c0024077984 */ /* 0x000ee80000000800 */
[----:B------:R-:W-:Y:S04]  /*17b0*/  LDS R8, [R34+0x1000] ;  /* 0x0010000022087984 */ /* 0x000fe80000000800 */
[----:B------:R-:W-:Y:S04]  /*17c0*/  LDS R9, [R34+0x1004] ;  /* 0x0010040022097984 */ /* 0x000fe80000000800 */
[----:B------:R-:W-:Y:S04]  /*17d0*/  LDS R10, [R34+0x1008] ;  /* 0x00100800220a7984 */ /* 0x000fe80000000800 */
[----:B------:R-:W4:Y:S04]  /*17e0*/  LDS R11, [R34+0x100c] ;  /* 0x00100c00220b7984 */ /* 0x000f280000000800 */
[----:B------:R-:W-:Y:S04]  /*17f0*/  LDS R12, [R2+0x2000] ;  /* 0x00200000020c7984 */ /* 0x000fe80000000800 */
[----:B------:R-:W-:Y:S04]  /*1800*/  LDS R13, [R2+0x2004] ;  /* 0x00200400020d7984 */ /* 0x000fe80000000800 */
[----:B------:R-:W-:Y:S04]  /*1810*/  LDS R14, [R2+0x2008] ;  /* 0x00200800020e7984 */ /* 0x000fe80000000800 */
[----:B------:R5:W4:Y:S04]  /*1820*/  LDS R15, [R2+0x200c] ;  /* 0x00200c00020f7984 */ /* 0x000b280000000800 */
[----:B------:R-:W-:Y:S04]  /*1830*/  LDS R16, [R30+0x3000] ;  /* 0x003000001e107984 */ /* 0x000fe80000000800 */
[----:B------:R-:W-:Y:S04]  /*1840*/  LDS R17, [R30+0x3004] ;  /* 0x003004001e117984 */ /* 0x000fe80000000800 */
[----:B------:R-:W-:Y:S04]  /*1850*/  LDS R18, [R30+0x3008] ;  /* 0x003008001e127984 */ /* 0x000fe80000000800 */
[----:B------:R-:W4:Y:S01]  /*1860*/  LDS R19, [R30+0x300c] ;  /* 0x00300c001e137984 */ /* 0x000f220000000800 */
[----:B--2---:R-:W-:-:S02]  /*1870*/  LEA R23, R33, R0, 0xc ;  /* 0x0000000021177211 */ /* 0x004fc400078e60ff */
[-C--:B------:R-:W-:Y:S02]  /*1880*/  LEA R31, R31, R0.reuse, 0xc ;  /* 0x000000001f1f7211 */ /* 0x080fe400078e60ff */
[-C--:B-1----:R-:W-:Y:S02]  /*1890*/  LEA R25, R29, R0.reuse, 0xc ;  /* 0x000000001d197211 */ /* 0x082fe400078e60ff */
[----:B------:R-:W-:Y:S01]  /*18a0*/  LEA R27, R3, R0, 0xc ;  /* 0x00000000031b7211 */ /* 0x000fe200078e60ff */
[----:B0-----:R-:W-:-:S04]  /*18b0*/  IMAD.WIDE R22, R23, 0x4, R20 ;  /* 0x0000000417167825 */ /* 0x001fc800078e0214 */
[--C-:B-----5:R-:W-:Y:S01]  /*18c0*/  IMAD.WIDE R2, R31, 0x4, R20.reuse ;  /* 0x000000041f027825 */ /* 0x120fe200078e0214 */
[----:B---3--:R-:W-:Y:S03]  /*18d0*/  STG.E.128 desc[UR6][R22.64], R4 ;  /* 0x0000000416007986 */ /* 0x008fe6000c101d06 */
[--C-:B------:R-:W-:Y:S01]  /*18e0*/  IMAD.WIDE R24, R25, 0x4, R20.reuse ;  /* 0x0000000419187825 */ /* 0x100fe200078e0214 */
[----:B----4-:R-:W-:Y:S03]  /*18f0*/  STG.E.128 desc[UR6][R2.64], R8 ;  /* 0x0000000802007986 */ /* 0x010fe6000c101d06 */
[----:B------:R-:W-:Y:S01]  /*1900*/  IMAD.WIDE R20, R27, 0x4, R20 ;  /* 0x000000041b147825 */ /* 0x000fe200078e0214 */
[----:B------:R-:W-:Y:S04]  /*1910*/  STG.E.128 desc[UR6][R24.64], R12 ;  /* 0x0000000c18007986 */ /* 0x000fe8000c101d06 */
[----:B------:R-:W-:Y:S01]  /*1920*/  STG.E.128 desc[UR6][R20.64], R16 ;  /* 0x0000001014007986 */ /* 0x000fe2000c101d06 */
[----:B------:R-:W-:Y:S05]  /*1930*/  EXIT ;  /* 0x000000000000794d */ /* 0x000fea0003800000 */
.L_x_0:
[----:B------:R-:W-:-:S00]  /*1940*/  BRA `(.L_x_0) ;  /* 0xfffffffc00fc7947 */ /* 0x000fc0000383ffff */
[----:B------:R-:W-:-:S00]  /*1950*/  NOP ;  /* 0x0000000000007918 */ /* 0x000fc00000000000 */
        /* <DEDUP_REMOVED lines=10> */
.L_x_1:


//--------------------- .nv.shared.triton_poi_fused_mul_sigmoid_8 --------------------------
	.section	.nv.shared.triton_poi_fused_mul_sigmoid_8,"aw",@nobits
	.sectionflags	@""
	.align	16
	.zero		1024


//--------------------- .nv.constant0.triton_poi_fused_mul_sigmoid_8 --------------------------
	.section	.nv.constant0.triton_poi_fused_mul_sigmoid_8,"a",@progbits
	.sectionflags	@""
	.align	4
.nv.constant0.triton_poi_fused_mul_sigmoid_8:
	.zero		560
